//
// Generated by NVIDIA NVVM Compiler
//
// Compiler Build ID: CL-36424714
// Cuda compilation tools, release 13.0, V13.0.88
// Based on NVVM 20.0.0
//

.version 9.0
.target sm_100
.address_size 64

	// .globl	_Z17HelloWorldFromGPUv
.extern .func  (.param .b32 func_retval0) vprintf
(
	.param .b64 vprintf_param_0,
	.param .b64 vprintf_param_1
)
;
.global .align 1 .b8 $str[23] = {72, 101, 108, 108, 111, 32, 119, 111, 114, 108, 100, 32, 102, 114, 111, 109, 32, 71, 80, 85, 33, 10};

.visible .entry _Z17HelloWorldFromGPUv()
{
	.reg .b32 	%r<3>;
	.reg .b64 	%rd<3>;

	mov.u64 	%rd1, $str;
	cvta.global.u64 	%rd2, %rd1;
	{ // callseq 0, 0
	.param .b64 param0;
	st.param.b64 	[param0], %rd2;
	.param .b64 param1;
	st.param.b64 	[param1], 0;
	.param .b32 retval0;
	call.uni (retval0), 
	vprintf, 
	(
	param0, 
	param1
	);
	ld.param.b32 	%r1, [retval0];
	} // callseq 0
	ret;

}


// ===== COMPILED SASS (sm_100) =====

	.target	sm_100

	.elftype	@"ET_EXEC"


//--------------------- .note.nv.tkinfo           --------------------------
	.section	.note.nv.tkinfo,"",@"SHT_NOTE"
	.sectionflags	@"SHF_NOTE_NV_TKINFO"
	.tkinfo
        /*0018*/ 	.word	0x00000002
        /*0030*/ 	.string	""
        /*0030*/ 	.string	"ptxas"
        /*0030*/ 	.string	"Cuda compilation tools, release 13.0, V13.0.88"
        /*0030*/ 	.string	"Build cuda_13.0.r13.0/compiler.36424714_0"
        /*0030*/ 	.string	"-arch sm_100 -m 64 "



//--------------------- .note.nv.cuinfo           --------------------------
	.section	.note.nv.cuinfo,"",@"SHT_NOTE"
	.sectionflags	@"SHF_NOTE_NV_CUINFO"
        /*0018*/ 	.short	0x0002
        /*001a*/ 	.short	0x0064
        /*001c*/ 	.short	0x0082
	.zero		2


//--------------------- .nv.info                  --------------------------
	.section	.nv.info,"",@"SHT_CUDA_INFO"
	.align	4


	//----- nvinfo : EIATTR_REGCOUNT
	.align		4
        /*0000*/ 	.byte	0x04, 0x2f
        /*0002*/ 	.short	(.L_2 - .L_1)
	.align		4
.L_1:
        /*0004*/ 	.word	index@(_Z17HelloWorldFromGPUv)
        /*0008*/ 	.word	0x00000018


	//----- nvinfo : EIATTR_FRAME_SIZE
	.align		4
.L_2:
        /*000c*/ 	.byte	0x04, 0x11
        /*000e*/ 	.short	(.L_4 - .L_3)
	.align		4
.L_3:
        /*0010*/ 	.word	index@(_Z17HelloWorldFromGPUv)
        /*0014*/ 	.word	0x00000000


	//----- nvinfo : EIATTR_MIN_STACK_SIZE
	.align		4
.L_4:
        /*0018*/ 	.byte	0x04, 0x12
        /*001a*/ 	.short	(.L_6 - .L_5)
	.align		4
.L_5:
        /*001c*/ 	.word	index@(_Z17HelloWorldFromGPUv)
        /*0020*/ 	.word	0x00000000
.L_6:


//--------------------- .nv.compat                --------------------------
	.section	.nv.compat,"",@"SHT_CUDA_COMPAT_INFO"
	.align	4
        /*0000*/ 	.byte	0x02, 0x09, 0x00, 0x00, 0x02, 0x02, 0x01, 0x00, 0x02, 0x05, 0x05, 0x00, 0x03, 0x07, 0x01, 0x01
        /*0010*/ 	.byte	0x02, 0x03, 0x00, 0x00, 0x02, 0x06, 0x01, 0x00, 0x04, 0x0b, 0x08, 0x00, 0x09, 0x00, 0x00, 0x00
        /*0020*/ 	.byte	0x00, 0x00, 0x00, 0x00


//--------------------- .nv.info._Z17HelloWorldFromGPUv --------------------------
	.section	.nv.info._Z17HelloWorldFromGPUv,"",@"SHT_CUDA_INFO"
	.sectionflags	@""
	.align	4


	//----- nvinfo : EIATTR_CUDA_API_VERSION
	.align		4
        /*0000*/ 	.byte	0x04, 0x37
        /*0002*/ 	.short	(.L_8 - .L_7)
.L_7:
        /*0004*/ 	.word	0x00000082


	//----- nvinfo : EIATTR_SPARSE_MMA_MASK
	.align		4
.L_8:
        /*0008*/ 	.byte	0x03, 0x50
        /*000a*/ 	.short	0x0000


	//----- nvinfo : EIATTR_MAXREG_COUNT
	.align		4
        /*000c*/ 	.byte	0x03, 0x1b
        /*000e*/ 	.short	0x00ff


	//----- nvinfo : EIATTR_EXTERNS
	.align		4
        /*0010*/ 	.byte	0x04, 0x0f
        /*0012*/ 	.short	(.L_10 - .L_9)


	//   ....[0]....
	.align		4
.L_9:
        /*0014*/ 	.word	index@(vprintf)


	//----- nvinfo : EIATTR_MERCURY_ISA_VERSION
	.align		4
.L_10:
        /*0018*/ 	.byte	0x03, 0x5f
        /*001a*/ 	.short	0x0101


	//----- nvinfo : EIATTR_VRC_CTA_INIT_COUNT
	.align		4
        /*001c*/ 	.byte	0x02, 0x4a
	.zero		1
	.zero		1


	//----- nvinfo : EIATTR_SYSCALL_OFFSETS
	.align		4
        /*0020*/ 	.byte	0x04, 0x46
        /*0022*/ 	.short	(.L_12 - .L_11)


	//   ....[0]....
.L_11:
        /*0024*/ 	.word	0x00000080


	//----- nvinfo : EIATTR_EXIT_INSTR_OFFSETS
	.align		4
.L_12:
        /*0028*/ 	.byte	0x04, 0x1c
        /*002a*/ 	.short	(.L_14 - .L_13)


	//   ....[0]....
.L_13:
        /*002c*/ 	.word	0x00000090


	//----- nvinfo : EIATTR_SW_WAR
	.align		4
.L_14:
        /*0030*/ 	.byte	0x04, 0x36
        /*0032*/ 	.short	(.L_16 - .L_15)
.L_15:
        /*0034*/ 	.word	0x00000008
.L_16:


//--------------------- .nv.callgraph             --------------------------
	.section	.nv.callgraph,"",@"SHT_CUDA_CALLGRAPH"
	.align	4
	.sectionentsize	8
	.align		4
        /*0000*/ 	.word	0x00000000
	.align		4
        /*0004*/ 	.word	0xffffffff
	.align		4
        /*0008*/ 	.word	index@(_Z17HelloWorldFromGPUv)
	.align		4
        /*000c*/ 	.word	index@(vprintf)
	.align		4
        /*0010*/ 	.word	0x00000000
	.align		4
        /*0014*/ 	.word	0xfffffffe
	.align		4
        /*0018*/ 	.word	0x00000000
	.align		4
        /*001c*/ 	.word	0xfffffffd
	.align		4
        /*0020*/ 	.word	0x00000000
	.align		4
        /*0024*/ 	.word	0xfffffffc


//--------------------- .nv.constant4             --------------------------
	.section	.nv.constant4,"a",@progbits
	.align	8
	.align		8
.nv.constant4:
        /*0000*/ 	.dword	vprintf
	.align		8
        /*0008*/ 	.dword	$str


//--------------------- .text._Z17HelloWorldFromGPUv --------------------------
	.section	.text._Z17HelloWorldFromGPUv,"ax",@progbits
	.align	128
        .global         _Z17HelloWorldFromGPUv
        .type           _Z17HelloWorldFromGPUv,@function
        .size           _Z17HelloWorldFromGPUv,(.L_x_2 - _Z17HelloWorldFromGPUv)
        .other          _Z17HelloWorldFromGPUv,@"STO_CUDA_ENTRY STV_DEFAULT"
_Z17HelloWorldFromGPUv:
.text._Z17HelloWorldFromGPUv:
[----:B------:R-:W0:Y:S01]  /*0000*/  LDC R1, c[0x0][0x37c] ;  /* 0x0000df00ff017b82 */ /* 0x000e220000000800 */
[----:B------:R-:W-:Y:S01]  /*0010*/  MOV R0, 0x0 ;  /* 0x0000000000007802 */ /* 0x000fe20000000f00 */
[----:B------:R-:W1:Y:S01]  /*0020*/  LDCU.64 UR4, c[0x4][0x8] ;  /* 0x01000100ff0477ac */ /* 0x000e620008000a00 */
[----:B------:R-:W-:-:S05]  /*0030*/  CS2R R6, SRZ ;  /* 0x0000000000067805 */ /* 0x000fca000001ff00 */
[----:B------:R2:W3:Y:S01]  /*0040*/  LDC.64 R2, c[0x4][R0] ;  /* 0x0100000000027b82 */ /* 0x0004e20000000a00 */
[----:B-1----:R-:W-:Y:S02]  /*0050*/  IMAD.U32 R4, RZ, RZ, UR4 ;  /* 0x00000004ff047e24 */ /* 0x002fe4000f8e00ff */
[----:B--2---:R-:W-:-:S07]  /*0060*/  IMAD.U32 R5, RZ, RZ, UR5 ;  /* 0x00000005ff057e24 */ /* 0x004fce000f8e00ff */
[----:B------:R-:W-:-:S07]  /*0070*/  LEPC R20, `(.L_x_0) ;  /* 0x000000001014794e */ /* 0x000fce0000000000 */
[----:B0--3--:R-:W-:Y:S05]  /*0080*/  CALL.ABS.NOINC R2 ;  /* 0x0000000002007343 */ /* 0x009fea0003c00000 */
.L_x_0:
[----:B------:R-:W-:Y:S05]  /*0090*/  EXIT ;  /* 0x000000000000794d */ /* 0x000fea0003800000 */
.L_x_1:
[----:B------:R-:W-:-:S00]  /*00a0*/  BRA `(.L_x_1) ;  /* 0xfffffffc00fc7947 */ /* 0x000fc0000383ffff */
[----:B------:R-:W-:-:S00]  /*00b0*/  NOP ;  /* 0x0000000000007918 */ /* 0x000fc00000000000 */
        /* <DEDUP_REMOVED lines=12> */
.L_x_2:


//--------------------- .nv.global.init           --------------------------
	.section	.nv.global.init,"aw",@progbits
.nv.global.init:
	.type		$str,@object
	.size		$str,(.L_0 - $str)
$str:
        /*0000*/ 	.byte	0x48, 0x65, 0x6c, 0x6c, 0x6f, 0x20, 0x77, 0x6f, 0x72, 0x6c, 0x64, 0x20, 0x66, 0x72, 0x6f, 0x6d
        /*0010*/ 	.byte	0x20, 0x47, 0x50, 0x55, 0x21, 0x0a, 0x00
.L_0:


//--------------------- .nv.shared.reserved.0     --------------------------
	.section	.nv.shared.reserved.0,"aw",@nobits
	.weak		__nv_reservedSMEM_offset_0_alias
	.size		__nv_reservedSMEM_offset_0_alias, 0, 64
	.other		__nv_reservedSMEM_offset_0_alias,@"STO_CUDA_RESERVED_SHARED STV_DEFAULT"
__nv_reservedSMEM_offset_0_alias:
	.zero		0
	.zero		64


//--------------------- .nv.constant0._Z17HelloWorldFromGPUv --------------------------
	.section	.nv.constant0._Z17HelloWorldFromGPUv,"a",@progbits
	.sectionflags	@""
	.align	4
.nv.constant0._Z17HelloWorldFromGPUv:
	.zero		896


//--------------------- SYMBOLS --------------------------

	.type		.nv.reservedSmem.offset0,@object
	.size		.nv.reservedSmem.offset0,0x4
	.type		vprintf,@function
